//
// Generated by NVIDIA NVVM Compiler
//
// Compiler Build ID: CL-36424714
// Cuda compilation tools, release 13.0, V13.0.88
// Based on NVVM 20.0.0
//

.version 9.0
.target sm_100
.address_size 64

	// .globl	_Z10d_printMatP6matrix
.extern .func  (.param .b32 func_retval0) vprintf
(
	.param .b64 vprintf_param_0,
	.param .b64 vprintf_param_1
)
;
.global .align 1 .b8 $str[20] = {68, 105, 109, 32, 120, 32, 37, 100, 44, 32, 68, 105, 109, 32, 121, 32, 37, 100, 10};
.global .align 1 .b8 $str$1[5] = {37, 108, 102, 32};
.global .align 1 .b8 $str$2[2] = {10};

.visible .entry _Z10d_printMatP6matrix(
	.param .u64 .ptr .align 1 _Z10d_printMatP6matrix_param_0
)
{
	.local .align 8 .b8 	__local_depot0[8];
	.reg .b64 	%SP;
	.reg .b64 	%SPL;
	.reg .pred 	%p<17>;
	.reg .b32 	%r<178>;
	.reg .b64 	%rd<187>;
	.reg .b64 	%fd<32>;

	mov.u64 	%SPL, __local_depot0;
	cvta.local.u64 	%SP, %SPL;
	ld.param.u64 	%rd6, [_Z10d_printMatP6matrix_param_0];
	cvta.to.global.u64 	%rd1, %rd6;
	add.u64 	%rd7, %SP, 0;
	add.u64 	%rd2, %SPL, 0;
	ld.global.v2.u32 	{%r1, %r2}, [%rd1];
	st.local.v2.u32 	[%rd2], {%r2, %r1};
	mov.u64 	%rd8, $str;
	cvta.global.u64 	%rd9, %rd8;
	{ // callseq 0, 0
	.param .b64 param0;
	st.param.b64 	[param0], %rd9;
	.param .b64 param1;
	st.param.b64 	[param1], %rd7;
	.param .b32 retval0;
	call.uni (retval0), 
	vprintf, 
	(
	param0, 
	param1
	);
	ld.param.b32 	%r23, [retval0];
	} // callseq 0
	setp.lt.s32 	%p1, %r1, 1;
	@%p1 bra 	$L__BB0_23;
	setp.lt.s32 	%p2, %r2, 1;
	@%p2 bra 	$L__BB0_17;
	and.b32  	%r3, %r2, 15;
	and.b32  	%r4, %r2, 7;
	and.b32  	%r5, %r2, 3;
	and.b32  	%r38, %r2, 2147483632;
	neg.s32 	%r6, %r38;
	mov.b32 	%r171, 0;
	mov.u64 	%rd182, $str$2;
	mov.u64 	%rd163, $str$1;
$L__BB0_3:
	setp.lt.u32 	%p7, %r2, 16;
	mov.b32 	%r174, 0;
	@%p7 bra 	$L__BB0_6;
	mov.b64 	%rd186, 0;
	mov.u32 	%r172, %r6;
$L__BB0_5:
	.pragma "nounroll";
	and.b32  	%r174, %r2, 2147483632;
	cvt.u32.u64 	%r40, %rd186;
	ld.global.u64 	%rd15, [%rd1+8];
	ld.global.u32 	%r41, [%rd1+4];
	mad.lo.s32 	%r42, %r41, %r171, %r40;
	mul.wide.s32 	%rd16, %r42, 8;
	add.s64 	%rd17, %rd15, %rd16;
	ld.f64 	%fd1, [%rd17];
	st.local.f64 	[%rd2], %fd1;
	mov.u64 	%rd18, $str$1;
	cvta.global.u64 	%rd19, %rd18;
	add.u64 	%rd20, %SP, 0;
	{ // callseq 6, 0
	.param .b64 param0;
	st.param.b64 	[param0], %rd19;
	.param .b64 param1;
	st.param.b64 	[param1], %rd20;
	.param .b32 retval0;
	call.uni (retval0), 
	vprintf, 
	(
	param0, 
	param1
	);
	ld.param.b32 	%r43, [retval0];
	} // callseq 6
	ld.global.u64 	%rd21, [%rd1+8];
	ld.global.u32 	%r45, [%rd1+4];
	mul.lo.s32 	%r46, %r45, %r171;
	cvt.s64.s32 	%rd22, %r46;
	add.s64 	%rd23, %rd186, %rd22;
	shl.b64 	%rd24, %rd23, 3;
	add.s64 	%rd25, %rd21, %rd24;
	ld.f64 	%fd2, [%rd25+8];
	st.local.f64 	[%rd2], %fd2;
	{ // callseq 7, 0
	.param .b64 param0;
	st.param.b64 	[param0], %rd19;
	.param .b64 param1;
	st.param.b64 	[param1], %rd20;
	.param .b32 retval0;
	call.uni (retval0), 
	vprintf, 
	(
	param0, 
	param1
	);
	ld.param.b32 	%r47, [retval0];
	} // callseq 7
	ld.global.u64 	%rd26, [%rd1+8];
	ld.global.u32 	%r49, [%rd1+4];
	mul.lo.s32 	%r50, %r49, %r171;
	cvt.s64.s32 	%rd27, %r50;
	add.s64 	%rd28, %rd186, %rd27;
	shl.b64 	%rd29, %rd28, 3;
	add.s64 	%rd30, %rd26, %rd29;
	ld.f64 	%fd3, [%rd30+16];
	st.local.f64 	[%rd2], %fd3;
	{ // callseq 8, 0
	.param .b64 param0;
	st.param.b64 	[param0], %rd19;
	.param .b64 param1;
	st.param.b64 	[param1], %rd20;
	.param .b32 retval0;
	call.uni (retval0), 
	vprintf, 
	(
	param0, 
	param1
	);
	ld.param.b32 	%r51, [retval0];
	} // callseq 8
	ld.global.u64 	%rd31, [%rd1+8];
	ld.global.u32 	%r53, [%rd1+4];
	mul.lo.s32 	%r54, %r53, %r171;
	cvt.s64.s32 	%rd32, %r54;
	add.s64 	%rd33, %rd186, %rd32;
	shl.b64 	%rd34, %rd33, 3;
	add.s64 	%rd35, %rd31, %rd34;
	ld.f64 	%fd4, [%rd35+24];
	st.local.f64 	[%rd2], %fd4;
	{ // callseq 9, 0
	.param .b64 param0;
	st.param.b64 	[param0], %rd19;
	.param .b64 param1;
	st.param.b64 	[param1], %rd20;
	.param .b32 retval0;
	call.uni (retval0), 
	vprintf, 
	(
	param0, 
	param1
	);
	ld.param.b32 	%r55, [retval0];
	} // callseq 9
	ld.global.u64 	%rd36, [%rd1+8];
	ld.global.u32 	%r57, [%rd1+4];
	mul.lo.s32 	%r58, %r57, %r171;
	cvt.s64.s32 	%rd37, %r58;
	add.s64 	%rd38, %rd186, %rd37;
	shl.b64 	%rd39, %rd38, 3;
	add.s64 	%rd40, %rd36, %rd39;
	ld.f64 	%fd5, [%rd40+32];
	st.local.f64 	[%rd2], %fd5;
	{ // callseq 10, 0
	.param .b64 param0;
	st.param.b64 	[param0], %rd19;
	.param .b64 param1;
	st.param.b64 	[param1], %rd20;
	.param .b32 retval0;
	call.uni (retval0), 
	vprintf, 
	(
	param0, 
	param1
	);
	ld.param.b32 	%r59, [retval0];
	} // callseq 10
	ld.global.u64 	%rd41, [%rd1+8];
	ld.global.u32 	%r61, [%rd1+4];
	mul.lo.s32 	%r62, %r61, %r171;
	cvt.s64.s32 	%rd42, %r62;
	add.s64 	%rd43, %rd186, %rd42;
	shl.b64 	%rd44, %rd43, 3;
	add.s64 	%rd45, %rd41, %rd44;
	ld.f64 	%fd6, [%rd45+40];
	st.local.f64 	[%rd2], %fd6;
	{ // callseq 11, 0
	.param .b64 param0;
	st.param.b64 	[param0], %rd19;
	.param .b64 param1;
	st.param.b64 	[param1], %rd20;
	.param .b32 retval0;
	call.uni (retval0), 
	vprintf, 
	(
	param0, 
	param1
	);
	ld.param.b32 	%r63, [retval0];
	} // callseq 11
	ld.global.u64 	%rd46, [%rd1+8];
	ld.global.u32 	%r65, [%rd1+4];
	mul.lo.s32 	%r66, %r65, %r171;
	cvt.s64.s32 	%rd47, %r66;
	add.s64 	%rd48, %rd186, %rd47;
	shl.b64 	%rd49, %rd48, 3;
	add.s64 	%rd50, %rd46, %rd49;
	ld.f64 	%fd7, [%rd50+48];
	st.local.f64 	[%rd2], %fd7;
	{ // callseq 12, 0
	.param .b64 param0;
	st.param.b64 	[param0], %rd19;
	.param .b64 param1;
	st.param.b64 	[param1], %rd20;
	.param .b32 retval0;
	call.uni (retval0), 
	vprintf, 
	(
	param0, 
	param1
	);
	ld.param.b32 	%r67, [retval0];
	} // callseq 12
	ld.global.u64 	%rd51, [%rd1+8];
	ld.global.u32 	%r69, [%rd1+4];
	mul.lo.s32 	%r70, %r69, %r171;
	cvt.s64.s32 	%rd52, %r70;
	add.s64 	%rd53, %rd186, %rd52;
	shl.b64 	%rd54, %rd53, 3;
	add.s64 	%rd55, %rd51, %rd54;
	ld.f64 	%fd8, [%rd55+56];
	st.local.f64 	[%rd2], %fd8;
	{ // callseq 13, 0
	.param .b64 param0;
	st.param.b64 	[param0], %rd19;
	.param .b64 param1;
	st.param.b64 	[param1], %rd20;
	.param .b32 retval0;
	call.uni (retval0), 
	vprintf, 
	(
	param0, 
	param1
	);
	ld.param.b32 	%r71, [retval0];
	} // callseq 13
	ld.global.u64 	%rd56, [%rd1+8];
	ld.global.u32 	%r73, [%rd1+4];
	mul.lo.s32 	%r74, %r73, %r171;
	cvt.s64.s32 	%rd57, %r74;
	add.s64 	%rd58, %rd186, %rd57;
	shl.b64 	%rd59, %rd58, 3;
	add.s64 	%rd60, %rd56, %rd59;
	ld.f64 	%fd9, [%rd60+64];
	st.local.f64 	[%rd2], %fd9;
	{ // callseq 14, 0
	.param .b64 param0;
	st.param.b64 	[param0], %rd19;
	.param .b64 param1;
	st.param.b64 	[param1], %rd20;
	.param .b32 retval0;
	call.uni (retval0), 
	vprintf, 
	(
	param0, 
	param1
	);
	ld.param.b32 	%r75, [retval0];
	} // callseq 14
	ld.global.u64 	%rd61, [%rd1+8];
	ld.global.u32 	%r77, [%rd1+4];
	mul.lo.s32 	%r78, %r77, %r171;
	cvt.s64.s32 	%rd62, %r78;
	add.s64 	%rd63, %rd186, %rd62;
	shl.b64 	%rd64, %rd63, 3;
	add.s64 	%rd65, %rd61, %rd64;
	ld.f64 	%fd10, [%rd65+72];
	st.local.f64 	[%rd2], %fd10;
	{ // callseq 15, 0
	.param .b64 param0;
	st.param.b64 	[param0], %rd19;
	.param .b64 param1;
	st.param.b64 	[param1], %rd20;
	.param .b32 retval0;
	call.uni (retval0), 
	vprintf, 
	(
	param0, 
	param1
	);
	ld.param.b32 	%r79, [retval0];
	} // callseq 15
	ld.global.u64 	%rd66, [%rd1+8];
	ld.global.u32 	%r81, [%rd1+4];
	mul.lo.s32 	%r82, %r81, %r171;
	cvt.s64.s32 	%rd67, %r82;
	add.s64 	%rd68, %rd186, %rd67;
	shl.b64 	%rd69, %rd68, 3;
	add.s64 	%rd70, %rd66, %rd69;
	ld.f64 	%fd11, [%rd70+80];
	st.local.f64 	[%rd2], %fd11;
	{ // callseq 16, 0
	.param .b64 param0;
	st.param.b64 	[param0], %rd19;
	.param .b64 param1;
	st.param.b64 	[param1], %rd20;
	.param .b32 retval0;
	call.uni (retval0), 
	vprintf, 
	(
	param0, 
	param1
	);
	ld.param.b32 	%r83, [retval0];
	} // callseq 16
	ld.global.u64 	%rd71, [%rd1+8];
	ld.global.u32 	%r85, [%rd1+4];
	mul.lo.s32 	%r86, %r85, %r171;
	cvt.s64.s32 	%rd72, %r86;
	add.s64 	%rd73, %rd186, %rd72;
	shl.b64 	%rd74, %rd73, 3;
	add.s64 	%rd75, %rd71, %rd74;
	ld.f64 	%fd12, [%rd75+88];
	st.local.f64 	[%rd2], %fd12;
	{ // callseq 17, 0
	.param .b64 param0;
	st.param.b64 	[param0], %rd19;
	.param .b64 param1;
	st.param.b64 	[param1], %rd20;
	.param .b32 retval0;
	call.uni (retval0), 
	vprintf, 
	(
	param0, 
	param1
	);
	ld.param.b32 	%r87, [retval0];
	} // callseq 17
	ld.global.u64 	%rd76, [%rd1+8];
	ld.global.u32 	%r89, [%rd1+4];
	mul.lo.s32 	%r90, %r89, %r171;
	cvt.s64.s32 	%rd77, %r90;
	add.s64 	%rd78, %rd186, %rd77;
	shl.b64 	%rd79, %rd78, 3;
	add.s64 	%rd80, %rd76, %rd79;
	ld.f64 	%fd13, [%rd80+96];
	st.local.f64 	[%rd2], %fd13;
	{ // callseq 18, 0
	.param .b64 param0;
	st.param.b64 	[param0], %rd19;
	.param .b64 param1;
	st.param.b64 	[param1], %rd20;
	.param .b32 retval0;
	call.uni (retval0), 
	vprintf, 
	(
	param0, 
	param1
	);
	ld.param.b32 	%r91, [retval0];
	} // callseq 18
	ld.global.u64 	%rd81, [%rd1+8];
	ld.global.u32 	%r93, [%rd1+4];
	mul.lo.s32 	%r94, %r93, %r171;
	cvt.s64.s32 	%rd82, %r94;
	add.s64 	%rd83, %rd186, %rd82;
	shl.b64 	%rd84, %rd83, 3;
	add.s64 	%rd85, %rd81, %rd84;
	ld.f64 	%fd14, [%rd85+104];
	st.local.f64 	[%rd2], %fd14;
	{ // callseq 19, 0
	.param .b64 param0;
	st.param.b64 	[param0], %rd19;
	.param .b64 param1;
	st.param.b64 	[param1], %rd20;
	.param .b32 retval0;
	call.uni (retval0), 
	vprintf, 
	(
	param0, 
	param1
	);
	ld.param.b32 	%r95, [retval0];
	} // callseq 19
	ld.global.u64 	%rd86, [%rd1+8];
	ld.global.u32 	%r97, [%rd1+4];
	mul.lo.s32 	%r98, %r97, %r171;
	cvt.s64.s32 	%rd87, %r98;
	add.s64 	%rd88, %rd186, %rd87;
	shl.b64 	%rd89, %rd88, 3;
	add.s64 	%rd90, %rd86, %rd89;
	ld.f64 	%fd15, [%rd90+112];
	st.local.f64 	[%rd2], %fd15;
	{ // callseq 20, 0
	.param .b64 param0;
	st.param.b64 	[param0], %rd19;
	.param .b64 param1;
	st.param.b64 	[param1], %rd20;
	.param .b32 retval0;
	call.uni (retval0), 
	vprintf, 
	(
	param0, 
	param1
	);
	ld.param.b32 	%r99, [retval0];
	} // callseq 20
	ld.global.u64 	%rd91, [%rd1+8];
	ld.global.u32 	%r101, [%rd1+4];
	mul.lo.s32 	%r102, %r101, %r171;
	cvt.s64.s32 	%rd92, %r102;
	add.s64 	%rd93, %rd186, %rd92;
	shl.b64 	%rd94, %rd93, 3;
	add.s64 	%rd95, %rd91, %rd94;
	ld.f64 	%fd16, [%rd95+120];
	st.local.f64 	[%rd2], %fd16;
	{ // callseq 21, 0
	.param .b64 param0;
	st.param.b64 	[param0], %rd19;
	.param .b64 param1;
	st.param.b64 	[param1], %rd20;
	.param .b32 retval0;
	call.uni (retval0), 
	vprintf, 
	(
	param0, 
	param1
	);
	ld.param.b32 	%r103, [retval0];
	} // callseq 21
	add.s64 	%rd186, %rd186, 16;
	add.s32 	%r172, %r172, 16;
	setp.ne.s32 	%p8, %r172, 0;
	@%p8 bra 	$L__BB0_5;
$L__BB0_6:
	setp.eq.s32 	%p9, %r3, 0;
	@%p9 bra 	$L__BB0_16;
	add.s32 	%r105, %r3, -1;
	setp.lt.u32 	%p10, %r105, 7;
	@%p10 bra 	$L__BB0_9;
	ld.global.u64 	%rd96, [%rd1+8];
	ld.global.u32 	%r106, [%rd1+4];
	mad.lo.s32 	%r107, %r106, %r171, %r174;
	mul.wide.s32 	%rd97, %r107, 8;
	add.s64 	%rd98, %rd96, %rd97;
	ld.f64 	%fd17, [%rd98];
	st.local.f64 	[%rd2], %fd17;
	cvta.global.u64 	%rd100, %rd163;
	{ // callseq 22, 0
	.param .b64 param0;
	st.param.b64 	[param0], %rd100;
	.param .b64 param1;
	st.param.b64 	[param1], %rd7;
	.param .b32 retval0;
	call.uni (retval0), 
	vprintf, 
	(
	param0, 
	param1
	);
	ld.param.b32 	%r108, [retval0];
	} // callseq 22
	ld.global.u64 	%rd102, [%rd1+8];
	ld.global.u32 	%r110, [%rd1+4];
	mul.lo.s32 	%r111, %r110, %r171;
	cvt.s64.s32 	%rd103, %r111;
	cvt.u64.u32 	%rd104, %r174;
	add.s64 	%rd105, %rd103, %rd104;
	shl.b64 	%rd106, %rd105, 3;
	add.s64 	%rd107, %rd102, %rd106;
	ld.f64 	%fd18, [%rd107+8];
	st.local.f64 	[%rd2], %fd18;
	{ // callseq 23, 0
	.param .b64 param0;
	st.param.b64 	[param0], %rd100;
	.param .b64 param1;
	st.param.b64 	[param1], %rd7;
	.param .b32 retval0;
	call.uni (retval0), 
	vprintf, 
	(
	param0, 
	param1
	);
	ld.param.b32 	%r112, [retval0];
	} // callseq 23
	ld.global.u64 	%rd108, [%rd1+8];
	ld.global.u32 	%r114, [%rd1+4];
	mul.lo.s32 	%r115, %r114, %r171;
	cvt.s64.s32 	%rd109, %r115;
	add.s64 	%rd110, %rd109, %rd104;
	shl.b64 	%rd111, %rd110, 3;
	add.s64 	%rd112, %rd108, %rd111;
	ld.f64 	%fd19, [%rd112+16];
	st.local.f64 	[%rd2], %fd19;
	{ // callseq 24, 0
	.param .b64 param0;
	st.param.b64 	[param0], %rd100;
	.param .b64 param1;
	st.param.b64 	[param1], %rd7;
	.param .b32 retval0;
	call.uni (retval0), 
	vprintf, 
	(
	param0, 
	param1
	);
	ld.param.b32 	%r116, [retval0];
	} // callseq 24
	ld.global.u64 	%rd113, [%rd1+8];
	ld.global.u32 	%r118, [%rd1+4];
	mul.lo.s32 	%r119, %r118, %r171;
	cvt.s64.s32 	%rd114, %r119;
	add.s64 	%rd115, %rd114, %rd104;
	shl.b64 	%rd116, %rd115, 3;
	add.s64 	%rd117, %rd113, %rd116;
	ld.f64 	%fd20, [%rd117+24];
	st.local.f64 	[%rd2], %fd20;
	{ // callseq 25, 0
	.param .b64 param0;
	st.param.b64 	[param0], %rd100;
	.param .b64 param1;
	st.param.b64 	[param1], %rd7;
	.param .b32 retval0;
	call.uni (retval0), 
	vprintf, 
	(
	param0, 
	param1
	);
	ld.param.b32 	%r120, [retval0];
	} // callseq 25
	ld.global.u64 	%rd118, [%rd1+8];
	ld.global.u32 	%r122, [%rd1+4];
	mul.lo.s32 	%r123, %r122, %r171;
	cvt.s64.s32 	%rd119, %r123;
	add.s64 	%rd120, %rd119, %rd104;
	shl.b64 	%rd121, %rd120, 3;
	add.s64 	%rd122, %rd118, %rd121;
	ld.f64 	%fd21, [%rd122+32];
	st.local.f64 	[%rd2], %fd21;
	{ // callseq 26, 0
	.param .b64 param0;
	st.param.b64 	[param0], %rd100;
	.param .b64 param1;
	st.param.b64 	[param1], %rd7;
	.param .b32 retval0;
	call.uni (retval0), 
	vprintf, 
	(
	param0, 
	param1
	);
	ld.param.b32 	%r124, [retval0];
	} // callseq 26
	ld.global.u64 	%rd123, [%rd1+8];
	ld.global.u32 	%r126, [%rd1+4];
	mul.lo.s32 	%r127, %r126, %r171;
	cvt.s64.s32 	%rd124, %r127;
	add.s64 	%rd125, %rd124, %rd104;
	shl.b64 	%rd126, %rd125, 3;
	add.s64 	%rd127, %rd123, %rd126;
	ld.f64 	%fd22, [%rd127+40];
	st.local.f64 	[%rd2], %fd22;
	{ // callseq 27, 0
	.param .b64 param0;
	st.param.b64 	[param0], %rd100;
	.param .b64 param1;
	st.param.b64 	[param1], %rd7;
	.param .b32 retval0;
	call.uni (retval0), 
	vprintf, 
	(
	param0, 
	param1
	);
	ld.param.b32 	%r128, [retval0];
	} // callseq 27
	ld.global.u64 	%rd128, [%rd1+8];
	ld.global.u32 	%r130, [%rd1+4];
	mul.lo.s32 	%r131, %r130, %r171;
	cvt.s64.s32 	%rd129, %r131;
	add.s64 	%rd130, %rd129, %rd104;
	shl.b64 	%rd131, %rd130, 3;
	add.s64 	%rd132, %rd128, %rd131;
	ld.f64 	%fd23, [%rd132+48];
	st.local.f64 	[%rd2], %fd23;
	{ // callseq 28, 0
	.param .b64 param0;
	st.param.b64 	[param0], %rd100;
	.param .b64 param1;
	st.param.b64 	[param1], %rd7;
	.param .b32 retval0;
	call.uni (retval0), 
	vprintf, 
	(
	param0, 
	param1
	);
	ld.param.b32 	%r132, [retval0];
	} // callseq 28
	ld.global.u64 	%rd133, [%rd1+8];
	ld.global.u32 	%r134, [%rd1+4];
	mul.lo.s32 	%r135, %r134, %r171;
	cvt.s64.s32 	%rd134, %r135;
	add.s64 	%rd135, %rd134, %rd104;
	shl.b64 	%rd136, %rd135, 3;
	add.s64 	%rd137, %rd133, %rd136;
	ld.f64 	%fd24, [%rd137+56];
	st.local.f64 	[%rd2], %fd24;
	{ // callseq 29, 0
	.param .b64 param0;
	st.param.b64 	[param0], %rd100;
	.param .b64 param1;
	st.param.b64 	[param1], %rd7;
	.param .b32 retval0;
	call.uni (retval0), 
	vprintf, 
	(
	param0, 
	param1
	);
	ld.param.b32 	%r136, [retval0];
	} // callseq 29
	add.s32 	%r174, %r174, 8;
$L__BB0_9:
	setp.eq.s32 	%p11, %r4, 0;
	@%p11 bra 	$L__BB0_16;
	add.s32 	%r138, %r4, -1;
	setp.lt.u32 	%p12, %r138, 3;
	@%p12 bra 	$L__BB0_12;
	ld.global.u64 	%rd138, [%rd1+8];
	ld.global.u32 	%r139, [%rd1+4];
	mad.lo.s32 	%r140, %r139, %r171, %r174;
	mul.wide.s32 	%rd139, %r140, 8;
	add.s64 	%rd140, %rd138, %rd139;
	ld.f64 	%fd25, [%rd140];
	st.local.f64 	[%rd2], %fd25;
	cvta.global.u64 	%rd142, %rd163;
	{ // callseq 30, 0
	.param .b64 param0;
	st.param.b64 	[param0], %rd142;
	.param .b64 param1;
	st.param.b64 	[param1], %rd7;
	.param .b32 retval0;
	call.uni (retval0), 
	vprintf, 
	(
	param0, 
	param1
	);
	ld.param.b32 	%r141, [retval0];
	} // callseq 30
	ld.global.u64 	%rd144, [%rd1+8];
	ld.global.u32 	%r143, [%rd1+4];
	mul.lo.s32 	%r144, %r143, %r171;
	cvt.s64.s32 	%rd145, %r144;
	cvt.u64.u32 	%rd146, %r174;
	add.s64 	%rd147, %rd145, %rd146;
	shl.b64 	%rd148, %rd147, 3;
	add.s64 	%rd149, %rd144, %rd148;
	ld.f64 	%fd26, [%rd149+8];
	st.local.f64 	[%rd2], %fd26;
	{ // callseq 31, 0
	.param .b64 param0;
	st.param.b64 	[param0], %rd142;
	.param .b64 param1;
	st.param.b64 	[param1], %rd7;
	.param .b32 retval0;
	call.uni (retval0), 
	vprintf, 
	(
	param0, 
	param1
	);
	ld.param.b32 	%r145, [retval0];
	} // callseq 31
	ld.global.u64 	%rd150, [%rd1+8];
	ld.global.u32 	%r147, [%rd1+4];
	mul.lo.s32 	%r148, %r147, %r171;
	cvt.s64.s32 	%rd151, %r148;
	add.s64 	%rd152, %rd151, %rd146;
	shl.b64 	%rd153, %rd152, 3;
	add.s64 	%rd154, %rd150, %rd153;
	ld.f64 	%fd27, [%rd154+16];
	st.local.f64 	[%rd2], %fd27;
	{ // callseq 32, 0
	.param .b64 param0;
	st.param.b64 	[param0], %rd142;
	.param .b64 param1;
	st.param.b64 	[param1], %rd7;
	.param .b32 retval0;
	call.uni (retval0), 
	vprintf, 
	(
	param0, 
	param1
	);
	ld.param.b32 	%r149, [retval0];
	} // callseq 32
	ld.global.u64 	%rd155, [%rd1+8];
	ld.global.u32 	%r151, [%rd1+4];
	mul.lo.s32 	%r152, %r151, %r171;
	cvt.s64.s32 	%rd156, %r152;
	add.s64 	%rd157, %rd156, %rd146;
	shl.b64 	%rd158, %rd157, 3;
	add.s64 	%rd159, %rd155, %rd158;
	ld.f64 	%fd28, [%rd159+24];
	st.local.f64 	[%rd2], %fd28;
	{ // callseq 33, 0
	.param .b64 param0;
	st.param.b64 	[param0], %rd142;
	.param .b64 param1;
	st.param.b64 	[param1], %rd7;
	.param .b32 retval0;
	call.uni (retval0), 
	vprintf, 
	(
	param0, 
	param1
	);
	ld.param.b32 	%r153, [retval0];
	} // callseq 33
	add.s32 	%r174, %r174, 4;
$L__BB0_12:
	setp.eq.s32 	%p13, %r5, 0;
	@%p13 bra 	$L__BB0_16;
	setp.eq.s32 	%p14, %r5, 1;
	ld.global.u64 	%rd160, [%rd1+8];
	ld.global.u32 	%r155, [%rd1+4];
	mad.lo.s32 	%r156, %r155, %r171, %r174;
	mul.wide.s32 	%rd161, %r156, 8;
	add.s64 	%rd162, %rd160, %rd161;
	ld.f64 	%fd29, [%rd162];
	st.local.f64 	[%rd2], %fd29;
	cvta.global.u64 	%rd164, %rd163;
	{ // callseq 34, 0
	.param .b64 param0;
	st.param.b64 	[param0], %rd164;
	.param .b64 param1;
	st.param.b64 	[param1], %rd7;
	.param .b32 retval0;
	call.uni (retval0), 
	vprintf, 
	(
	param0, 
	param1
	);
	ld.param.b32 	%r157, [retval0];
	} // callseq 34
	@%p14 bra 	$L__BB0_16;
	setp.eq.s32 	%p15, %r5, 2;
	ld.global.u64 	%rd166, [%rd1+8];
	ld.global.u32 	%r159, [%rd1+4];
	mul.lo.s32 	%r160, %r159, %r171;
	cvt.s64.s32 	%rd167, %r160;
	cvt.u64.u32 	%rd5, %r174;
	add.s64 	%rd168, %rd167, %rd5;
	shl.b64 	%rd169, %rd168, 3;
	add.s64 	%rd170, %rd166, %rd169;
	ld.f64 	%fd30, [%rd170+8];
	st.local.f64 	[%rd2], %fd30;
	cvta.global.u64 	%rd172, %rd163;
	{ // callseq 35, 0
	.param .b64 param0;
	st.param.b64 	[param0], %rd172;
	.param .b64 param1;
	st.param.b64 	[param1], %rd7;
	.param .b32 retval0;
	call.uni (retval0), 
	vprintf, 
	(
	param0, 
	param1
	);
	ld.param.b32 	%r161, [retval0];
	} // callseq 35
	@%p15 bra 	$L__BB0_16;
	ld.global.u64 	%rd174, [%rd1+8];
	ld.global.u32 	%r163, [%rd1+4];
	mul.lo.s32 	%r164, %r163, %r171;
	cvt.s64.s32 	%rd175, %r164;
	add.s64 	%rd176, %rd175, %rd5;
	shl.b64 	%rd177, %rd176, 3;
	add.s64 	%rd178, %rd174, %rd177;
	ld.f64 	%fd31, [%rd178+16];
	st.local.f64 	[%rd2], %fd31;
	cvta.global.u64 	%rd180, %rd163;
	{ // callseq 36, 0
	.param .b64 param0;
	st.param.b64 	[param0], %rd180;
	.param .b64 param1;
	st.param.b64 	[param1], %rd7;
	.param .b32 retval0;
	call.uni (retval0), 
	vprintf, 
	(
	param0, 
	param1
	);
	ld.param.b32 	%r165, [retval0];
	} // callseq 36
$L__BB0_16:
	cvta.global.u64 	%rd183, %rd182;
	{ // callseq 37, 0
	.param .b64 param0;
	st.param.b64 	[param0], %rd183;
	.param .b64 param1;
	st.param.b64 	[param1], 0;
	.param .b32 retval0;
	call.uni (retval0), 
	vprintf, 
	(
	param0, 
	param1
	);
	ld.param.b32 	%r167, [retval0];
	} // callseq 37
	add.s32 	%r171, %r171, 1;
	setp.eq.s32 	%p16, %r171, %r1;
	@%p16 bra 	$L__BB0_23;
	bra.uni 	$L__BB0_3;
$L__BB0_17:
	and.b32  	%r17, %r1, 3;
	setp.lt.u32 	%p3, %r1, 4;
	@%p3 bra 	$L__BB0_20;
	and.b32  	%r18, %r1, 2147483644;
	mov.b32 	%r176, 0;
	mov.u64 	%rd10, $str$2;
$L__BB0_19:
	cvta.global.u64 	%rd11, %rd10;
	{ // callseq 1, 0
	.param .b64 param0;
	st.param.b64 	[param0], %rd11;
	.param .b64 param1;
	st.param.b64 	[param1], 0;
	.param .b32 retval0;
	call.uni (retval0), 
	vprintf, 
	(
	param0, 
	param1
	);
	ld.param.b32 	%r26, [retval0];
	} // callseq 1
	{ // callseq 2, 0
	.param .b64 param0;
	st.param.b64 	[param0], %rd11;
	.param .b64 param1;
	st.param.b64 	[param1], 0;
	.param .b32 retval0;
	call.uni (retval0), 
	vprintf, 
	(
	param0, 
	param1
	);
	ld.param.b32 	%r28, [retval0];
	} // callseq 2
	{ // callseq 3, 0
	.param .b64 param0;
	st.param.b64 	[param0], %rd11;
	.param .b64 param1;
	st.param.b64 	[param1], 0;
	.param .b32 retval0;
	call.uni (retval0), 
	vprintf, 
	(
	param0, 
	param1
	);
	ld.param.b32 	%r30, [retval0];
	} // callseq 3
	{ // callseq 4, 0
	.param .b64 param0;
	st.param.b64 	[param0], %rd11;
	.param .b64 param1;
	st.param.b64 	[param1], 0;
	.param .b32 retval0;
	call.uni (retval0), 
	vprintf, 
	(
	param0, 
	param1
	);
	ld.param.b32 	%r32, [retval0];
	} // callseq 4
	add.s32 	%r176, %r176, 4;
	setp.ne.s32 	%p4, %r176, %r18;
	@%p4 bra 	$L__BB0_19;
$L__BB0_20:
	setp.eq.s32 	%p5, %r17, 0;
	@%p5 bra 	$L__BB0_23;
	mov.b32 	%r177, 0;
	mov.u64 	%rd12, $str$2;
$L__BB0_22:
	.pragma "nounroll";
	cvta.global.u64 	%rd13, %rd12;
	{ // callseq 5, 0
	.param .b64 param0;
	st.param.b64 	[param0], %rd13;
	.param .b64 param1;
	st.param.b64 	[param1], 0;
	.param .b32 retval0;
	call.uni (retval0), 
	vprintf, 
	(
	param0, 
	param1
	);
	ld.param.b32 	%r35, [retval0];
	} // callseq 5
	add.s32 	%r177, %r177, 1;
	setp.ne.s32 	%p6, %r177, %r17;
	@%p6 bra 	$L__BB0_22;
$L__BB0_23:
	mov.u64 	%rd184, $str$2;
	cvta.global.u64 	%rd185, %rd184;
	{ // callseq 38, 0
	.param .b64 param0;
	st.param.b64 	[param0], %rd185;
	.param .b64 param1;
	st.param.b64 	[param1], 0;
	.param .b32 retval0;
	call.uni (retval0), 
	vprintf, 
	(
	param0, 
	param1
	);
	ld.param.b32 	%r169, [retval0];
	} // callseq 38
	ret;

}


// ===== COMPILED SASS (sm_100) =====

	.target	sm_100

	.elftype	@"ET_EXEC"


//--------------------- .note.nv.tkinfo           --------------------------
	.section	.note.nv.tkinfo,"",@"SHT_NOTE"
	.sectionflags	@"SHF_NOTE_NV_TKINFO"
	.tkinfo
        /*0018*/ 	.word	0x00000002
        /*0030*/ 	.string	""
        /*0030*/ 	.string	"ptxas"
        /*0030*/ 	.string	"Cuda compilation tools, release 13.0, V13.0.88"
        /*0030*/ 	.string	"Build cuda_13.0.r13.0/compiler.36424714_0"
        /*0030*/ 	.string	"-arch sm_100 -m 64 "



//--------------------- .note.nv.cuinfo           --------------------------
	.section	.note.nv.cuinfo,"",@"SHT_NOTE"
	.sectionflags	@"SHF_NOTE_NV_CUINFO"
        /*0018*/ 	.short	0x0002
        /*001a*/ 	.short	0x0064
        /*001c*/ 	.short	0x0082
	.zero		2


//--------------------- .nv.info                  --------------------------
	.section	.nv.info,"",@"SHT_CUDA_INFO"
	.align	4


	//----- nvinfo : EIATTR_REGCOUNT
	.align		4
        /*0000*/ 	.byte	0x04, 0x2f
        /*0002*/ 	.short	(.L_4 - .L_3)
	.align		4
.L_3:
        /*0004*/ 	.word	index@(_Z10d_printMatP6matrix)
        /*0008*/ 	.word	0x0000001e


	//----- nvinfo : EIATTR_FRAME_SIZE
	.align		4
.L_4:
        /*000c*/ 	.byte	0x04, 0x11
        /*000e*/ 	.short	(.L_6 - .L_5)
	.align		4
.L_5:
        /*0010*/ 	.word	index@(_Z10d_printMatP6matrix)
        /*0014*/ 	.word	0x00000008


	//----- nvinfo : EIATTR_MIN_STACK_SIZE
	.align		4
.L_6:
        /*0018*/ 	.byte	0x04, 0x12
        /*001a*/ 	.short	(.L_8 - .L_7)
	.align		4
.L_7:
        /*001c*/ 	.word	index@(_Z10d_printMatP6matrix)
        /*0020*/ 	.word	0x00000008
.L_8:


//--------------------- .nv.compat                --------------------------
	.section	.nv.compat,"",@"SHT_CUDA_COMPAT_INFO"
	.align	4
        /*0000*/ 	.byte	0x02, 0x09, 0x00, 0x00, 0x02, 0x02, 0x01, 0x00, 0x02, 0x05, 0x05, 0x00, 0x03, 0x07, 0x01, 0x01
        /*0010*/ 	.byte	0x02, 0x03, 0x00, 0x00, 0x02, 0x06, 0x01, 0x00, 0x04, 0x0b, 0x08, 0x00, 0x09, 0x00, 0x00, 0x00
        /*0020*/ 	.byte	0x00, 0x00, 0x00, 0x00


//--------------------- .nv.info._Z10d_printMatP6matrix --------------------------
	.section	.nv.info._Z10d_printMatP6matrix,"",@"SHT_CUDA_INFO"
	.sectionflags	@""
	.align	4


	//----- nvinfo : EIATTR_CUDA_API_VERSION
	.align		4
        /*0000*/ 	.byte	0x04, 0x37
        /*0002*/ 	.short	(.L_10 - .L_9)
.L_9:
        /*0004*/ 	.word	0x00000082


	//----- nvinfo : EIATTR_KPARAM_INFO
	.align		4
.L_10:
        /*0008*/ 	.byte	0x04, 0x17
        /*000a*/ 	.short	(.L_12 - .L_11)
.L_11:
        /*000c*/ 	.word	0x00000000
        /*0010*/ 	.short	0x0000
        /*0012*/ 	.short	0x0000
        /*0014*/ 	.byte	0x00, 0xf5, 0x21, 0x00


	//----- nvinfo : EIATTR_SPARSE_MMA_MASK
	.align		4
.L_12:
        /*0018*/ 	.byte	0x03, 0x50
        /*001a*/ 	.short	0x0000


	//----- nvinfo : EIATTR_MAXREG_COUNT
	.align		4
        /*001c*/ 	.byte	0x03, 0x1b
        /*001e*/ 	.short	0x00ff


	//----- nvinfo : EIATTR_EXTERNS
	.align		4
        /*0020*/ 	.byte	0x04, 0x0f
        /*0022*/ 	.short	(.L_14 - .L_13)


	//   ....[0]....
	.align		4
.L_13:
        /*0024*/ 	.word	index@(vprintf)


	//----- nvinfo : EIATTR_MERCURY_ISA_VERSION
	.align		4
.L_14:
        /*0028*/ 	.byte	0x03, 0x5f
        /*002a*/ 	.short	0x0101


	//----- nvinfo : EIATTR_VRC_CTA_INIT_COUNT
	.align		4
        /*002c*/ 	.byte	0x02, 0x4a
	.zero		1
	.zero		1


	//----- nvinfo : EIATTR_SYSCALL_OFFSETS
	.align		4
        /*0030*/ 	.byte	0x04, 0x46
        /*0032*/ 	.short	(.L_16 - .L_15)


	//   ....[0]....
.L_15:
        /*0034*/ 	.word	0x00000140


	//   ....[1]....
        /*0038*/ 	.word	0x00000360


	//   ....[2]....
        /*003c*/ 	.word	0x00000490


	//   ....[3]....
        /*0040*/ 	.word	0x000005b0


	//   ....[4]....
        /*0044*/ 	.word	0x000006d0


	//   ....[5]....
        /*0048*/ 	.word	0x000007f0


	//   ....[6]....
        /*004c*/ 	.word	0x00000910


	//   ....[7]....
        /*0050*/ 	.word	0x00000a30


	//   ....[8]....
        /*0054*/ 	.word	0x00000b50


	//   ....[9]....
        /*0058*/ 	.word	0x00000c70


	//   ....[10]....
        /*005c*/ 	.word	0x00000d90


	//   ....[11]....
        /*0060*/ 	.word	0x00000eb0


	//   ....[12]....
        /*0064*/ 	.word	0x00000fd0


	//   ....[13]....
        /*0068*/ 	.word	0x000010f0


	//   ....[14]....
        /*006c*/ 	.word	0x00001210


	//   ....[15]....
        /*0070*/ 	.word	0x00001330


	//   ....[16]....
        /*0074*/ 	.word	0x00001450


	//   ....[17]....
        /*0078*/ 	.word	0x00001600


	//   ....[18]....
        /*007c*/ 	.word	0x00001720


	//   ....[19]....
        /*0080*/ 	.word	0x00001840


	//   ....[20]....
        /*0084*/ 	.word	0x00001960


	//   ....[21]....
        /*0088*/ 	.word	0x00001a80


	//   ....[22]....
        /*008c*/ 	.word	0x00001ba0


	//   ....[23]....
        /*0090*/ 	.word	0x00001cc0


	//   ....[24]....
        /*0094*/ 	.word	0x00001de0


	//   ....[25]....
        /*0098*/ 	.word	0x00001f50


	//   ....[26]....
        /*009c*/ 	.word	0x00002070


	//   ....[27]....
        /*00a0*/ 	.word	0x00002190


	//   ....[28]....
        /*00a4*/ 	.word	0x000022b0


	//   ....[29]....
        /*00a8*/ 	.word	0x00002410


	//   ....[30]....
        /*00ac*/ 	.word	0x00002570


	//   ....[31]....
        /*00b0*/ 	.word	0x000026b0


	//   ....[32]....
        /*00b4*/ 	.word	0x00002730


	//   ....[33]....
        /*00b8*/ 	.word	0x00002890


	//   ....[34]....
        /*00bc*/ 	.word	0x00002900


	//   ....[35]....
        /*00c0*/ 	.word	0x00002970


	//   ....[36]....
        /*00c4*/ 	.word	0x000029e0


	//   ....[37]....
        /*00c8*/ 	.word	0x00002af0


	//   ....[38]....
        /*00cc*/ 	.word	0x00002ba0


	//----- nvinfo : EIATTR_EXIT_INSTR_OFFSETS
	.align		4
.L_16:
        /*00d0*/ 	.byte	0x04, 0x1c
        /*00d2*/ 	.short	(.L_18 - .L_17)


	//   ....[0]....
.L_17:
        /*00d4*/ 	.word	0x00002bb0


	//----- nvinfo : EIATTR_CRS_STACK_SIZE
	.align		4
.L_18:
        /*00d8*/ 	.byte	0x04, 0x1e
        /*00da*/ 	.short	(.L_20 - .L_19)
.L_19:
        /*00dc*/ 	.word	0x00000000


	//----- nvinfo : EIATTR_CBANK_PARAM_SIZE
	.align		4
.L_20:
        /*00e0*/ 	.byte	0x03, 0x19
        /*00e2*/ 	.short	0x0008


	//----- nvinfo : EIATTR_PARAM_CBANK
	.align		4
        /*00e4*/ 	.byte	0x04, 0x0a
        /*00e6*/ 	.short	(.L_22 - .L_21)
	.align		4
.L_21:
        /*00e8*/ 	.word	index@(.nv.constant0._Z10d_printMatP6matrix)
        /*00ec*/ 	.short	0x0380
        /*00ee*/ 	.short	0x0008


	//----- nvinfo : EIATTR_SW_WAR
	.align		4
.L_22:
        /*00f0*/ 	.byte	0x04, 0x36
        /*00f2*/ 	.short	(.L_24 - .L_23)
.L_23:
        /*00f4*/ 	.word	0x00000008
.L_24:


//--------------------- .nv.callgraph             --------------------------
	.section	.nv.callgraph,"",@"SHT_CUDA_CALLGRAPH"
	.align	4
	.sectionentsize	8
	.align		4
        /*0000*/ 	.word	0x00000000
	.align		4
        /*0004*/ 	.word	0xffffffff
	.align		4
        /*0008*/ 	.word	index@(_Z10d_printMatP6matrix)
	.align		4
        /*000c*/ 	.word	index@(vprintf)
	.align		4
        /*0010*/ 	.word	0x00000000
	.align		4
        /*0014*/ 	.word	0xfffffffe
	.align		4
        /*0018*/ 	.word	0x00000000
	.align		4
        /*001c*/ 	.word	0xfffffffd
	.align		4
        /*0020*/ 	.word	0x00000000
	.align		4
        /*0024*/ 	.word	0xfffffffc


//--------------------- .nv.constant4             --------------------------
	.section	.nv.constant4,"a",@progbits
	.align	8
	.align		8
.nv.constant4:
        /*0000*/ 	.dword	vprintf
	.align		8
        /*0008*/ 	.dword	$str
	.align		8
        /*0010*/ 	.dword	$str$1
	.align		8
        /*0018*/ 	.dword	$str$2


//--------------------- .text._Z10d_printMatP6matrix --------------------------
	.section	.text._Z10d_printMatP6matrix,"ax",@progbits
	.align	128
        .global         _Z10d_printMatP6matrix
        .type           _Z10d_printMatP6matrix,@function
        .size           _Z10d_printMatP6matrix,(.L_x_52 - _Z10d_printMatP6matrix)
        .other          _Z10d_printMatP6matrix,@"STO_CUDA_ENTRY STV_DEFAULT"
_Z10d_printMatP6matrix:
.text._Z10d_printMatP6matrix:
[----:B------:R-:W0:Y:S08]  /*0000*/  LDC R1, c[0x0][0x37c] ;  /* 0x0000df00ff017b82 */ /* 0x000e300000000800 */
[----:B------:R-:W1:Y:S01]  /*0010*/  LDC.64 R22, c[0x0][0x380] ;  /* 0x0000e000ff167b82 */ /* 0x000e620000000a00 */
[----:B------:R-:W1:Y:S01]  /*0020*/  LDCU.64 UR36, c[0x0][0x358] ;  /* 0x00006b00ff2477ac */ /* 0x000e620008000a00 */
[----:B0-----:R-:W-:Y:S01]  /*0030*/  VIADD R1, R1, 0xfffffff8 ;  /* 0xfffffff801017836 */ /* 0x001fe20000000000 */
[----:B------:R-:W0:Y:S01]  /*0040*/  LDCU UR4, c[0x0][0x2f8] ;  /* 0x00005f00ff0477ac */ /* 0x000e220008000800 */
[----:B------:R-:W-:Y:S01]  /*0050*/  MOV R0, 0x0 ;  /* 0x0000000000007802 */ /* 0x000fe20000000f00 */
[----:B------:R-:W2:Y:S01]  /*0060*/  LDCU UR5, c[0x0][0x2fc] ;  /* 0x00005f80ff0577ac */ /* 0x000ea20008000800 */
[----:B------:R-:W3:Y:S01]  /*0070*/  LDCU.64 UR6, c[0x4][0x8] ;  /* 0x01000100ff0677ac */ /* 0x000ee20008000a00 */
[----:B-1----:R-:W4:Y:S01]  /*0080*/  LDG.E.64 R22, desc[UR36][R22.64] ;  /* 0x0000002416167981 */ /* 0x002f22000c1e1b00 */
[----:B------:R1:W1:Y:S01]  /*0090*/  LDC.64 R2, c[0x4][R0] ;  /* 0x0100000000027b82 */ /* 0x0002620000000a00 */
[----:B0-----:R-:W-:-:S05]  /*00a0*/  IADD3 R19, P0, PT, R1, UR4, RZ ;  /* 0x0000000401137c10 */ /* 0x001fca000ff1e0ff */
[----:B--2---:R-:W-:Y:S02]  /*00b0*/  IMAD.X R18, RZ, RZ, UR5, P0 ;  /* 0x00000005ff127e24 */ /* 0x004fe400080e06ff */
[----:B---3--:R-:W-:Y:S02]  /*00c0*/  IMAD.U32 R4, RZ, RZ, UR6 ;  /* 0x00000006ff047e24 */ /* 0x008fe4000f8e00ff */
[----:B------:R-:W-:Y:S02]  /*00d0*/  IMAD.U32 R5, RZ, RZ, UR7 ;  /* 0x00000007ff057e24 */ /* 0x000fe4000f8e00ff */
[----:B------:R-:W-:Y:S02]  /*00e0*/  IMAD.MOV.U32 R6, RZ, RZ, R19 ;  /* 0x000000ffff067224 */ /* 0x000fe400078e0013 */
[----:B------:R-:W-:Y:S02]  /*00f0*/  IMAD.MOV.U32 R7, RZ, RZ, R18 ;  /* 0x000000ffff077224 */ /* 0x000fe400078e0012 */
[----:B----4-:R-:W-:-:S02]  /*0100*/  IMAD.MOV.U32 R8, RZ, RZ, R23 ;  /* 0x000000ffff087224 */ /* 0x010fc400078e0017 */
[----:B------:R-:W-:-:S05]  /*0110*/  IMAD.MOV.U32 R9, RZ, RZ, R22 ;  /* 0x000000ffff097224 */ /* 0x000fca00078e0016 */
[----:B-1----:R0:W-:Y:S02]  /*0120*/  STL.64 [R1], R8 ;  /* 0x0000000801007387 */ /* 0x0021e40000100a00 */
[----:B------:R-:W-:-:S07]  /*0130*/  LEPC R20, `(.L_x_0) ;  /* 0x000000001014794e */ /* 0x000fce0000000000 */
[----:B0-----:R-:W-:Y:S05]  /*0140*/  CALL.ABS.NOINC R2 ;  /* 0x0000000002007343 */ /* 0x001fea0003c00000 */
.L_x_0:
[----:B------:R-:W-:-:S13]  /*0150*/  ISETP.GE.AND P0, PT, R22, 0x1, PT ;  /* 0x000000011600780c */ /* 0x000fda0003f06270 */
[----:B------:R-:W-:Y:S05]  /*0160*/  @!P0 BRA `(.L_x_1) ;  /* 0x0000002800708947 */ /* 0x000fea0003800000 */
[----:B------:R-:W-:Y:S01]  /*0170*/  ISETP.GE.AND P0, PT, R23, 0x1, PT ;  /* 0x000000011700780c */ /* 0x000fe20003f06270 */
[----:B------:R-:W-:-:S12]  /*0180*/  BSSY.RECONVERGENT B8, `(.L_x_1) ;  /* 0x000029a000087945 */ /* 0x000fd80003800200 */
[----:B------:R-:W-:Y:S05]  /*0190*/  @!P0 BRA `(.L_x_2) ;  /* 0x00000024007c8947 */ /* 0x000fea0003800000 */
[----:B------:R-:W-:Y:S01]  /*01a0*/  BSSY.RECONVERGENT B7, `(.L_x_3) ;  /* 0x000025d000077945 */ /* 0x000fe20003800200 */
[----:B------:R-:W-:-:S07]  /*01b0*/  IMAD.MOV.U32 R26, RZ, RZ, RZ ;  /* 0x000000ffff1a7224 */ /* 0x000fce00078e00ff */
.L_x_40:
[----:B------:R-:W-:Y:S01]  /*01c0*/  ISETP.GE.U32.AND P0, PT, R23, 0x10, PT ;  /* 0x000000101700780c */ /* 0x000fe20003f06070 */
[----:B------:R-:W-:-:S12]  /*01d0*/  IMAD.MOV.U32 R17, RZ, RZ, RZ ;  /* 0x000000ffff117224 */ /* 0x000fd800078e00ff */
[----:B------:R-:W-:Y:S05]  /*01e0*/  @!P0 BRA `(.L_x_4) ;  /* 0x0000001000b08947 */ /* 0x000fea0003800000 */
[----:B------:R-:W-:Y:S01]  /*01f0*/  LOP3.LUT R16, R23, 0x7ffffff0, RZ, 0xc0, !PT ;  /* 0x7ffffff017107812 */ /* 0x000fe200078ec0ff */
[----:B------:R-:W-:Y:S01]  /*0200*/  BSSY.RECONVERGENT B6, `(.L_x_4) ;  /* 0x000012a000067945 */ /* 0x000fe20003800200 */
[----:B------:R-:W-:-:S03]  /*0210*/  CS2R R24, SRZ ;  /* 0x0000000000187805 */ /* 0x000fc6000001ff00 */
[----:B------:R-:W-:-:S07]  /*0220*/  IMAD.MOV R16, RZ, RZ, -R16 ;  /* 0x000000ffff107224 */ /* 0x000fce00078e0a10 */
.L_x_21:
[----:B------:R-:W0:Y:S01]  /*0230*/  LDC.64 R6, c[0x0][0x380] ;  /* 0x0000e000ff067b82 */ /* 0x000e220000000a00 */
[----:B------:R-:W-:Y:S01]  /*0240*/  MOV R2, 0x0 ;  /* 0x0000000000027802 */ /* 0x000fe20000000f00 */
[----:B------:R-:W1:Y:S01]  /*0250*/  LDCU.64 UR4, c[0x4][0x10] ;  /* 0x01000200ff0477ac */ /* 0x000e620008000a00 */
[----:B0-----:R-:W2:Y:S04]  /*0260*/  LDG.E R0, desc[UR36][R6.64+0x4] ;  /* 0x0000042406007981 */ /* 0x001ea8000c1e1900 */
[----:B------:R-:W3:Y:S01]  /*0270*/  LDG.E.64 R8, desc[UR36][R6.64+0x8] ;  /* 0x0000082406087981 */ /* 0x000ee2000c1e1b00 */
[----:B--2---:R-:W-:-:S04]  /*0280*/  IMAD R3, R0, R26, R25 ;  /* 0x0000001a00037224 */ /* 0x004fc800078e0219 */
[----:B---3--:R-:W-:-:S06]  /*0290*/  IMAD.WIDE R8, R3, 0x8, R8 ;  /* 0x0000000803087825 */ /* 0x008fcc00078e0208 */
[----:B------:R-:W2:Y:S01]  /*02a0*/  LD.E.64 R8, desc[UR36][R8.64] ;  /* 0x0000002408087980 */ /* 0x000ea2000c101b00 */
[----:B------:R-:W0:Y:S01]  /*02b0*/  LDC.64 R2, c[0x4][R2] ;  /* 0x0100000002027b82 */ /* 0x000e220000000a00 */
[----:B------:R-:W-:Y:S01]  /*02c0*/  VIADD R16, R16, 0x10 ;  /* 0x0000001010107836 */ /* 0x000fe20000000000 */
[----:B------:R-:W-:Y:S01]  /*02d0*/  LOP3.LUT R17, R23, 0x7ffffff0, RZ, 0xc0, !PT ;  /* 0x7ffffff017117812 */ /* 0x000fe200078ec0ff */
[----:B-1----:R-:W-:Y:S02]  /*02e0*/  IMAD.U32 R4, RZ, RZ, UR4 ;  /* 0x00000004ff047e24 */ /* 0x002fe4000f8e00ff */
[----:B------:R-:W-:Y:S01]  /*02f0*/  IMAD.U32 R5, RZ, RZ, UR5 ;  /* 0x00000005ff057e24 */ /* 0x000fe2000f8e00ff */
[----:B------:R-:W-:Y:S01]  /*0300*/  ISETP.NE.AND P0, PT, R16, RZ, PT ;  /* 0x000000ff1000720c */ /* 0x000fe20003f05270 */
[----:B------:R-:W-:Y:S02]  /*0310*/  IMAD.MOV.U32 R6, RZ, RZ, R19 ;  /* 0x000000ffff067224 */ /* 0x000fe400078e0013 */
[----:B------:R-:W-:Y:S01]  /*0320*/  IMAD.MOV.U32 R7, RZ, RZ, R18 ;  /* 0x000000ffff077224 */ /* 0x000fe200078e0012 */
[----:B------:R-:W-:Y:S01]  /*0330*/  P2R R27, PR, RZ, 0x1 ;  /* 0x00000001ff1b7803 */ /* 0x000fe20000000000 */
[----:B0-2---:R1:W-:Y:S08]  /*0340*/  STL.64 [R1], R8 ;  /* 0x0000000801007387 */ /* 0x0053f00000100a00 */
[----:B------:R-:W-:-:S07]  /*0350*/  LEPC R20, `(.L_x_5) ;  /* 0x000000001014794e */ /* 0x000fce0000000000 */
[----:B-1----:R-:W-:Y:S05]  /*0360*/  CALL.ABS.NOINC R2 ;  /* 0x0000000002007343 */ /* 0x002fea0003c00000 */
.L_x_5:
[----:B------:R-:W0:Y:S01]  /*0370*/  LDC.64 R4, c[0x0][0x380] ;  /* 0x0000e000ff047b82 */ /* 0x000e220000000a00 */
[----:B------:R-:W1:Y:S01]  /*0380*/  LDCU.64 UR4, c[0x4][0x10] ;  /* 0x01000200ff0477ac */ /* 0x000e620008000a00 */
[----:B0-----:R-:W2:Y:S04]  /*0390*/  LDG.E R7, desc[UR36][R4.64+0x4] ;  /* 0x0000042404077981 */ /* 0x001ea8000c1e1900 */
[----:B------:R-:W3:Y:S01]  /*03a0*/  LDG.E.64 R2, desc[UR36][R4.64+0x8] ;  /* 0x0000082404027981 */ /* 0x000ee2000c1e1b00 */
[----:B--2---:R-:W-:-:S05]  /*03b0*/  IMAD R7, R7, R26, RZ ;  /* 0x0000001a07077224 */ /* 0x004fca00078e02ff */
[----:B------:R-:W-:-:S04]  /*03c0*/  IADD3 R9, P0, PT, R7, R25, RZ ;  /* 0x0000001907097210 */ /* 0x000fc80007f1e0ff */
[----:B------:R-:W-:Y:S02]  /*03d0*/  LEA.HI.X.SX32 R7, R7, R24, 0x1, P0 ;  /* 0x0000001807077211 */ /* 0x000fe400000f0eff */
[----:B---3--:R-:W-:-:S04]  /*03e0*/  LEA R10, P0, R9, R2, 0x3 ;  /* 0x00000002090a7211 */ /* 0x008fc800078018ff */
[----:B------:R-:W-:-:S06]  /*03f0*/  LEA.HI.X R11, R9, R3, R7, 0x3, P0 ;  /* 0x00000003090b7211 */ /* 0x000fcc00000f1c07 */
[----:B------:R-:W2:Y:S01]  /*0400*/  LD.E.64 R10, desc[UR36][R10.64+0x8] ;  /* 0x000008240a0a7980 */ /* 0x000ea2000c101b00 */
[----:B------:R-:W-:Y:S01]  /*0410*/  MOV R2, 0x0 ;  /* 0x0000000000027802 */ /* 0x000fe20000000f00 */
[----:B-1----:R-:W-:Y:S02]  /*0420*/  IMAD.U32 R4, RZ, RZ, UR4 ;  /* 0x00000004ff047e24 */ /* 0x002fe4000f8e00ff */
[----:B------:R-:W-:Y:S01]  /*0430*/  IMAD.U32 R5, RZ, RZ, UR5 ;  /* 0x00000005ff057e24 */ /* 0x000fe2000f8e00ff */
[----:B------:R0:W1:Y:S01]  /*0440*/  LDC.64 R8, c[0x4][R2] ;  /* 0x0100000002087b82 */ /* 0x0000620000000a00 */
[----:B------:R-:W-:Y:S02]  /*0450*/  IMAD.MOV.U32 R6, RZ, RZ, R19 ;  /* 0x000000ffff067224 */ /* 0x000fe400078e0013 */
[----:B------:R-:W-:Y:S01]  /*0460*/  IMAD.MOV.U32 R7, RZ, RZ, R18 ;  /* 0x000000ffff077224 */ /* 0x000fe200078e0012 */
[----:B-12---:R0:W-:Y:S06]  /*0470*/  STL.64 [R1], R10 ;  /* 0x0000000a01007387 */ /* 0x0061ec0000100a00 */
[----:B------:R-:W-:-:S07]  /*0480*/  LEPC R20, `(.L_x_6) ;  /* 0x000000001014794e */ /* 0x000fce0000000000 */
[----:B0-----:R-:W-:Y:S05]  /*0490*/  CALL.ABS.NOINC R8 ;  /* 0x0000000008007343 */ /* 0x001fea0003c00000 */
.L_x_6:
        /* <DEDUP_REMOVED lines=10> */
[----:B------:R0:W3:Y:S01]  /*0540*/  LDC.64 R8, c[0x4][R2] ;  /* 0x0100000002087b82 */ /* 0x0000e20000000a00 */
[----:B-1----:R-:W-:Y:S02]  /*0550*/  IMAD.U32 R4, RZ, RZ, UR4 ;  /* 0x00000004ff047e24 */ /* 0x002fe4000f8e00ff */
[----:B------:R-:W-:Y:S02]  /*0560*/  IMAD.U32 R5, RZ, RZ, UR5 ;  /* 0x00000005ff057e24 */ /* 0x000fe4000f8e00ff */
[----:B------:R-:W-:Y:S02]  /*0570*/  IMAD.MOV.U32 R6, RZ, RZ, R19 ;  /* 0x000000ffff067224 */ /* 0x000fe400078e0013 */
[----:B------:R-:W-:Y:S01]  /*0580*/  IMAD.MOV.U32 R7, RZ, RZ, R18 ;  /* 0x000000ffff077224 */ /* 0x000fe200078e0012 */
[----:B--23--:R0:W-:Y:S06]  /*0590*/  STL.64 [R1], R10 ;  /* 0x0000000a01007387 */ /* 0x00c1ec0000100a00 */
[----:B------:R-:W-:-:S07]  /*05a0*/  LEPC R20, `(.L_x_7) ;  /* 0x000000001014794e */ /* 0x000fce0000000000 */
[----:B0-----:R-:W-:Y:S05]  /*05b0*/  CALL.ABS.NOINC R8 ;  /* 0x0000000008007343 */ /* 0x001fea0003c00000 */
.L_x_7:
        /* <DEDUP_REMOVED lines=18> */
.L_x_8:
        /* <DEDUP_REMOVED lines=18> */
.L_x_9:
        /* <DEDUP_REMOVED lines=18> */
.L_x_10:
        /* <DEDUP_REMOVED lines=18> */
.L_x_11:
        /* <DEDUP_REMOVED lines=18> */
.L_x_12:
        /* <DEDUP_REMOVED lines=18> */
.L_x_13:
        /* <DEDUP_REMOVED lines=18> */
.L_x_14:
        /* <DEDUP_REMOVED lines=18> */
.L_x_15:
        /* <DEDUP_REMOVED lines=18> */
.L_x_16:
        /* <DEDUP_REMOVED lines=18> */
.L_x_17:
        /* <DEDUP_REMOVED lines=18> */
.L_x_18:
        /* <DEDUP_REMOVED lines=18> */
.L_x_19:
        /* <DEDUP_REMOVED lines=10> */
[----:B------:R-:W0:Y:S01]  /*13e0*/  LDC.64 R2, c[0x4][R2] ;  /* 0x0100000002027b82 */ /* 0x000e220000000a00 */
[----:B-1----:R-:W-:Y:S02]  /*13f0*/  IMAD.U32 R4, RZ, RZ, UR4 ;  /* 0x00000004ff047e24 */ /* 0x002fe4000f8e00ff */
[----:B------:R-:W-:Y:S02]  /*1400*/  IMAD.U32 R5, RZ, RZ, UR5 ;  /* 0x00000005ff057e24 */ /* 0x000fe4000f8e00ff */
[----:B------:R-:W-:Y:S02]  /*1410*/  IMAD.MOV.U32 R6, RZ, RZ, R19 ;  /* 0x000000ffff067224 */ /* 0x000fe400078e0013 */
[----:B------:R-:W-:Y:S01]  /*1420*/  IMAD.MOV.U32 R7, RZ, RZ, R18 ;  /* 0x000000ffff077224 */ /* 0x000fe200078e0012 */
[----:B0-2---:R1:W-:Y:S06]  /*1430*/  STL.64 [R1], R8 ;  /* 0x0000000801007387 */ /* 0x0053ec0000100a00 */
[----:B------:R-:W-:-:S07]  /*1440*/  LEPC R20, `(.L_x_20) ;  /* 0x000000001014794e */ /* 0x000fce0000000000 */
[----:B-1----:R-:W-:Y:S05]  /*1450*/  CALL.ABS.NOINC R2 ;  /* 0x0000000002007343 */ /* 0x002fea0003c00000 */
.L_x_20:
[----:B------:R-:W-:Y:S02]  /*1460*/  ISETP.NE.AND P6, PT, R27, RZ, PT ;  /* 0x000000ff1b00720c */ /* 0x000fe40003fc5270 */
[----:B------:R-:W-:-:S05]  /*1470*/  IADD3 R25, P0, PT, R25, 0x10, RZ ;  /* 0x0000001019197810 */ /* 0x000fca0007f1e0ff */
[----:B------:R-:W-:-:S06]  /*1480*/  IMAD.X R24, RZ, RZ, R24, P0 ;  /* 0x000000ffff187224 */ /* 0x000fcc00000e0618 */
[----:B------:R-:W-:Y:S05]  /*1490*/  @P6 BRA `(.L_x_21) ;  /* 0xffffffec00646947 */ /* 0x000fea000383ffff */
[----:B------:R-:W-:Y:S05]  /*14a0*/  BSYNC.RECONVERGENT B6 ;  /* 0x0000000000067941 */ /* 0x000fea0003800200 */
.L_x_4:
[----:B------:R-:W-:-:S04]  /*14b0*/  LOP3.LUT R0, R23, 0xf, RZ, 0xc0, !PT ;  /* 0x0000000f17007812 */ /* 0x000fc800078ec0ff */
[----:B------:R-:W-:-:S13]  /*14c0*/  ISETP.NE.AND P0, PT, R0, RZ, PT ;  /* 0x000000ff0000720c */ /* 0x000fda0003f05270 */
[----:B------:R-:W-:Y:S05]  /*14d0*/  @!P0 BRA `(.L_x_22) ;  /* 0x0000001000788947 */ /* 0x000fea0003800000 */
[----:B------:R-:W-:-:S05]  /*14e0*/  VIADD R0, R0, 0xffffffff ;  /* 0xffffffff00007836 */ /* 0x000fca0000000000 */
[----:B------:R-:W-:-:S13]  /*14f0*/  ISETP.GE.U32.AND P0, PT, R0, 0x7, PT ;  /* 0x000000070000780c */ /* 0x000fda0003f06070 */
[----:B------:R-:W-:Y:S05]  /*1500*/  @!P0 BRA `(.L_x_23) ;  /* 0x00000008003c8947 */ /* 0x000fea0003800000 */
        /* <DEDUP_REMOVED lines=16> */
.L_x_24:
[----:B------:R-:W0:Y:S01]  /*1610*/  LDC.64 R6, c[0x0][0x380] ;  /* 0x0000e000ff067b82 */ /* 0x000e220000000a00 */
[----:B------:R-:W1:Y:S01]  /*1620*/  LDCU.64 UR4, c[0x4][0x10] ;  /* 0x01000200ff0477ac */ /* 0x000e620008000a00 */
[----:B0-----:R-:W2:Y:S04]  /*1630*/  LDG.E R3, desc[UR36][R6.64+0x4] ;  /* 0x0000042406037981 */ /* 0x001ea8000c1e1900 */
[----:B------:R-:W3:Y:S01]  /*1640*/  LDG.E.64 R4, desc[UR36][R6.64+0x8] ;  /* 0x0000082406047981 */ /* 0x000ee2000c1e1b00 */
[----:B--2---:R-:W-:-:S05]  /*1650*/  IMAD R0, R3, R26, RZ ;  /* 0x0000001a03007224 */ /* 0x004fca00078e02ff */
[----:B------:R-:W-:-:S04]  /*1660*/  IADD3 R3, P0, PT, R17, R0, RZ ;  /* 0x0000000011037210 */ /* 0x000fc80007f1e0ff */
[----:B------:R-:W-:Y:S02]  /*1670*/  LEA.HI.X.SX32 R0, R0, RZ, 0x1, P0 ;  /* 0x000000ff00007211 */ /* 0x000fe400000f0eff */
        /* <DEDUP_REMOVED lines=11> */
.L_x_25:
        /* <DEDUP_REMOVED lines=18> */
.L_x_26:
        /* <DEDUP_REMOVED lines=18> */
.L_x_27:
        /* <DEDUP_REMOVED lines=18> */
.L_x_28:
        /* <DEDUP_REMOVED lines=18> */
.L_x_29:
        /* <DEDUP_REMOVED lines=18> */
.L_x_30:
        /* <DEDUP_REMOVED lines=18> */
.L_x_31:
[----:B------:R-:W-:-:S07]  /*1df0*/  VIADD R17, R17, 0x8 ;  /* 0x0000000811117836 */ /* 0x000fce0000000000 */
.L_x_23:
        /* <DEDUP_REMOVED lines=22> */
.L_x_33:
        /* <DEDUP_REMOVED lines=18> */
.L_x_34:
        /* <DEDUP_REMOVED lines=18> */
.L_x_35:
        /* <DEDUP_REMOVED lines=18> */
.L_x_36:
[----:B------:R-:W-:-:S07]  /*22c0*/  VIADD R17, R17, 0x4 ;  /* 0x0000000411117836 */ /* 0x000fce0000000000 */
.L_x_32:
[----:B------:R-:W-:-:S04]  /*22d0*/  LOP3.LUT R24, R23, 0x3, RZ, 0xc0, !PT ;  /* 0x0000000317187812 */ /* 0x000fc800078ec0ff */
[----:B------:R-:W-:-:S13]  /*22e0*/  ISETP.NE.AND P0, PT, R24, RZ, PT ;  /* 0x000000ff1800720c */ /* 0x000fda0003f05270 */
        /* <DEDUP_REMOVED lines=10> */
[----:B------:R-:W-:Y:S01]  /*2390*/  ISETP.NE.AND P0, PT, R24, 0x1, PT ;  /* 0x000000011800780c */ /* 0x000fe20003f05270 */
[----:B-1----:R-:W-:Y:S02]  /*23a0*/  IMAD.U32 R4, RZ, RZ, UR4 ;  /* 0x00000004ff047e24 */ /* 0x002fe4000f8e00ff */
[----:B------:R-:W-:Y:S01]  /*23b0*/  IMAD.U32 R5, RZ, RZ, UR5 ;  /* 0x00000005ff057e24 */ /* 0x000fe2000f8e00ff */
[----:B------:R-:W-:Y:S01]  /*23c0*/  P2R R0, PR, RZ, 0x1 ;  /* 0x00000001ff007803 */ /* 0x000fe20000000000 */
[----:B------:R-:W-:Y:S02]  /*23d0*/  IMAD.MOV.U32 R6, RZ, RZ, R19 ;  /* 0x000000ffff067224 */ /* 0x000fe400078e0013 */
[----:B------:R-:W-:Y:S01]  /*23e0*/  IMAD.MOV.U32 R7, RZ, RZ, R18 ;  /* 0x000000ffff077224 */ /* 0x000fe200078e0012 */
[----:B--23--:R0:W-:Y:S06]  /*23f0*/  STL.64 [R1], R8 ;  /* 0x0000000801007387 */ /* 0x00c1ec0000100a00 */
[----:B------:R-:W-:-:S07]  /*2400*/  LEPC R20, `(.L_x_37) ;  /* 0x000000001014794e */ /* 0x000fce0000000000 */
[----:B0-----:R-:W-:Y:S05]  /*2410*/  CALL.ABS.NOINC R2 ;  /* 0x0000000002007343 */ /* 0x001fea0003c00000 */
.L_x_37:
[----:B------:R-:W-:-:S13]  /*2420*/  ISETP.NE.AND P6, PT, R24, 0x1, PT ;  /* 0x000000011800780c */ /* 0x000fda0003fc5270 */
[----:B------:R-:W-:Y:S05]  /*2430*/  @!P6 BRA `(.L_x_22) ;  /* 0x0000000000a0e947 */ /* 0x000fea0003800000 */
        /* <DEDUP_REMOVED lines=20> */
.L_x_38:
        /* <DEDUP_REMOVED lines=20> */
.L_x_22:
[----:B------:R-:W-:Y:S01]  /*26c0*/  MOV R0, 0x0 ;  /* 0x0000000000007802 */ /* 0x000fe20000000f00 */
[----:B------:R-:W0:Y:S01]  /*26d0*/  LDCU.64 UR4, c[0x4][0x18] ;  /* 0x01000300ff0477ac */ /* 0x000e220008000a00 */
[----:B------:R-:W-:Y:S02]  /*26e0*/  CS2R R6, SRZ ;  /* 0x0000000000067805 */ /* 0x000fe4000001ff00 */
[----:B------:R1:W2:Y:S01]  /*26f0*/  LDC.64 R2, c[0x4][R0] ;  /* 0x0100000000027b82 */ /* 0x0002a20000000a00 */
[----:B0-----:R-:W-:Y:S02]  /*2700*/  IMAD.U32 R4, RZ, RZ, UR4 ;  /* 0x00000004ff047e24 */ /* 0x001fe4000f8e00ff */
[----:B-1----:R-:W-:-:S07]  /*2710*/  IMAD.U32 R5, RZ, RZ, UR5 ;  /* 0x00000005ff057e24 */ /* 0x002fce000f8e00ff */
[----:B------:R-:W-:-:S07]  /*2720*/  LEPC R20, `(.L_x_39) ;  /* 0x000000001014794e */ /* 0x000fce0000000000 */
[----:B--2---:R-:W-:Y:S05]  /*2730*/  CALL.ABS.NOINC R2 ;  /* 0x0000000002007343 */ /* 0x004fea0003c00000 */
.L_x_39:
[----:B------:R-:W-:-:S05]  /*2740*/  VIADD R26, R26, 0x1 ;  /* 0x000000011a1a7836 */ /* 0x000fca0000000000 */
[----:B------:R-:W-:-:S13]  /*2750*/  ISETP.NE.AND P0, PT, R26, R22, PT ;  /* 0x000000161a00720c */ /* 0x000fda0003f05270 */
[----:B------:R-:W-:Y:S05]  /*2760*/  @P0 BRA `(.L_x_40) ;  /* 0xffffffd800940947 */ /* 0x000fea000383ffff */
[----:B------:R-:W-:Y:S05]  /*2770*/  BSYNC.RECONVERGENT B7 ;  /* 0x0000000000077941 */ /* 0x000fea0003800200 */
.L_x_3:
[----:B------:R-:W-:Y:S05]  /*2780*/  BRA `(.L_x_41) ;  /* 0x0000000000e47947 */ /* 0x000fea0003800000 */
.L_x_2:
[C---:B------:R-:W-:Y:S02]  /*2790*/  ISETP.GE.U32.AND P0, PT, R22.reuse, 0x4, PT ;  /* 0x000000041600780c */ /* 0x040fe40003f06070 */
[----:B------:R-:W-:-:S11]  /*27a0*/  LOP3.LUT R16, R22, 0x3, RZ, 0xc0, !PT ;  /* 0x0000000316107812 */ /* 0x000fd600078ec0ff */
[----:B------:R-:W-:Y:S05]  /*27b0*/  @!P0 BRA `(.L_x_42) ;  /* 0x0000000000988947 */ /* 0x000fea0003800000 */
[----:B------:R-:W-:Y:S01]  /*27c0*/  BSSY.RECONVERGENT B6, `(.L_x_42) ;  /* 0x0000025000067945 */ /* 0x000fe20003800200 */
[----:B------:R-:W-:Y:S01]  /*27d0*/  LOP3.LUT R22, R22, 0x7ffffffc, RZ, 0xc0, !PT ;  /* 0x7ffffffc16167812 */ /* 0x000fe200078ec0ff */
[----:B------:R-:W-:-:S07]  /*27e0*/  IMAD.MOV.U32 R17, RZ, RZ, RZ ;  /* 0x000000ffff117224 */ /* 0x000fce00078e00ff */
.L_x_47:
[----:B------:R-:W-:Y:S01]  /*27f0*/  MOV R2, 0x0 ;  /* 0x0000000000027802 */ /* 0x000fe20000000f00 */
[----:B------:R-:W0:Y:S01]  /*2800*/  LDCU.64 UR4, c[0x4][0x18] ;  /* 0x01000300ff0477ac */ /* 0x000e220008000a00 */
[----:B------:R-:W-:Y:S01]  /*2810*/  VIADD R17, R17, 0x4 ;  /* 0x0000000411117836 */ /* 0x000fe20000000000 */
[----:B------:R-:W-:Y:S01]  /*2820*/  CS2R R6, SRZ ;  /* 0x0000000000067805 */ /* 0x000fe2000001ff00 */
[----:B------:R1:W2:Y:S03]  /*2830*/  LDC.64 R8, c[0x4][R2] ;  /* 0x0100000002087b82 */ /* 0x0002a60000000a00 */
[----:B------:R-:W-:-:S04]  /*2840*/  ISETP.NE.AND P0, PT, R17, R22, PT ;  /* 0x000000161100720c */ /* 0x000fc80003f05270 */
[----:B------:R-:W-:Y:S01]  /*2850*/  P2R R18, PR, RZ, 0x1 ;  /* 0x00000001ff127803 */ /* 0x000fe20000000000 */
[----:B0-----:R-:W-:Y:S02]  /*2860*/  IMAD.U32 R4, RZ, RZ, UR4 ;  /* 0x00000004ff047e24 */ /* 0x001fe4000f8e00ff */
[----:B-1----:R-:W-:-:S07]  /*2870*/  IMAD.U32 R5, RZ, RZ, UR5 ;  /* 0x00000005ff057e24 */ /* 0x002fce000f8e00ff */
[----:B------:R-:W-:-:S07]  /*2880*/  LEPC R20, `(.L_x_43) ;  /* 0x000000001014794e */ /* 0x000fce0000000000 */
[----:B--2---:R-:W-:Y:S05]  /*2890*/  CALL.ABS.NOINC R8 ;  /* 0x0000000008007343 */ /* 0x004fea0003c00000 */
.L_x_43:
[----:B------:R0:W1:Y:S01]  /*28a0*/  LDC.64 R8, c[0x4][R2] ;  /* 0x0100000002087b82 */ /* 0x0000620000000a00 */
[----:B------:R-:W2:Y:S01]  /*28b0*/  LDCU.64 UR4, c[0x4][0x18] ;  /* 0x01000300ff0477ac */ /* 0x000ea20008000a00 */
[----:B------:R-:W-:Y:S01]  /*28c0*/  CS2R R6, SRZ ;  /* 0x0000000000067805 */ /* 0x000fe2000001ff00 */
[----:B--2---:R-:W-:Y:S02]  /*28d0*/  IMAD.U32 R4, RZ, RZ, UR4 ;  /* 0x00000004ff047e24 */ /* 0x004fe4000f8e00ff */
[----:B0-----:R-:W-:-:S07]  /*28e0*/  IMAD.U32 R5, RZ, RZ, UR5 ;  /* 0x00000005ff057e24 */ /* 0x001fce000f8e00ff */
[----:B------:R-:W-:-:S07]  /*28f0*/  LEPC R20, `(.L_x_44) ;  /* 0x000000001014794e */ /* 0x000fce0000000000 */
[----:B-1----:R-:W-:Y:S05]  /*2900*/  CALL.ABS.NOINC R8 ;  /* 0x0000000008007343 */ /* 0x002fea0003c00000 */
.L_x_44:
[----:B------:R0:W1:Y:S01]  /*2910*/  LDC.64 R8, c[0x4][R2] ;  /* 0x0100000002087b82 */ /* 0x0000620000000a00 */
[----:B------:R-:W2:Y:S01]  /*2920*/  LDCU.64 UR4, c[0x4][0x18] ;  /* 0x01000300ff0477ac */ /* 0x000ea20008000a00 */
[----:B------:R-:W-:Y:S01]  /*2930*/  CS2R R6, SRZ ;  /* 0x0000000000067805 */ /* 0x000fe2000001ff00 */
[----:B--2---:R-:W-:Y:S02]  /*2940*/  IMAD.U32 R4, RZ, RZ, UR4 ;  /* 0x00000004ff047e24 */ /* 0x004fe4000f8e00ff */
[----:B0-----:R-:W-:-:S07]  /*2950*/  IMAD.U32 R5, RZ, RZ, UR5 ;  /* 0x00000005ff057e24 */ /* 0x001fce000f8e00ff */
[----:B------:R-:W-:-:S07]  /*2960*/  LEPC R20, `(.L_x_45) ;  /* 0x000000001014794e */ /* 0x000fce0000000000 */
[----:B-1----:R-:W-:Y:S05]  /*2970*/  CALL.ABS.NOINC R8 ;  /* 0x0000000008007343 */ /* 0x002fea0003c00000 */
.L_x_45:
[----:B------:R-:W0:Y:S01]  /*2980*/  LDC.64 R2, c[0x4][R2] ;  /* 0x0100000002027b82 */ /* 0x000e220000000a00 */
[----:B------:R-:W1:Y:S01]  /*2990*/  LDCU.64 UR4, c[0x4][0x18] ;  /* 0x01000300ff0477ac */ /* 0x000e620008000a00 */
[----:B------:R-:W-:Y:S01]  /*29a0*/  CS2R R6, SRZ ;  /* 0x0000000000067805 */ /* 0x000fe2000001ff00 */
[----:B-1----:R-:W-:Y:S02]  /*29b0*/  IMAD.U32 R4, RZ, RZ, UR4 ;  /* 0x00000004ff047e24 */ /* 0x002fe4000f8e00ff */
[----:B------:R-:W-:-:S07]  /*29c0*/  IMAD.U32 R5, RZ, RZ, UR5 ;  /* 0x00000005ff057e24 */ /* 0x000fce000f8e00ff */
[----:B------:R-:W-:-:S07]  /*29d0*/  LEPC R20, `(.L_x_46) ;  /* 0x000000001014794e */ /* 0x000fce0000000000 */
[----:B0-----:R-:W-:Y:S05]  /*29e0*/  CALL.ABS.NOINC R2 ;  /* 0x0000000002007343 */ /* 0x001fea0003c00000 */
.L_x_46:
[----:B------:R-:W-:-:S13]  /*29f0*/  ISETP.NE.AND P6, PT, R18, RZ, PT ;  /* 0x000000ff1200720c */ /* 0x000fda0003fc5270 */
[----:B------:R-:W-:Y:S05]  /*2a00*/  @P6 BRA `(.L_x_47) ;  /* 0xfffffffc00786947 */ /* 0x000fea000383ffff */
[----:B------:R-:W-:Y:S05]  /*2a10*/  BSYNC.RECONVERGENT B6 ;  /* 0x0000000000067941 */ /* 0x000fea0003800200 */
.L_x_42:
[----:B------:R-:W-:-:S13]  /*2a20*/  ISETP.NE.AND P0, PT, R16, RZ, PT ;  /* 0x000000ff1000720c */ /* 0x000fda0003f05270 */
[----:B------:R-:W-:Y:S05]  /*2a30*/  @!P0 BRA `(.L_x_41) ;  /* 0x0000000000388947 */ /* 0x000fea0003800000 */
[----:B------:R-:W-:-:S07]  /*2a40*/  IMAD.MOV.U32 R17, RZ, RZ, RZ ;  /* 0x000000ffff117224 */ /* 0x000fce00078e00ff */
.L_x_49:
[----:B------:R-:W0:Y:S01]  /*2a50*/  LDCU.64 UR4, c[0x4][0x18] ;  /* 0x01000300ff0477ac */ /* 0x000e220008000a00 */
[----:B------:R-:W-:Y:S01]  /*2a60*/  VIADD R17, R17, 0x1 ;  /* 0x0000000111117836 */ /* 0x000fe20000000000 */
[----:B------:R-:W-:Y:S02]  /*2a70*/  MOV R0, 0x0 ;  /* 0x0000000000007802 */ /* 0x000fe40000000f00 */
[----:B------:R-:W-:Y:S02]  /*2a80*/  CS2R R6, SRZ ;  /* 0x0000000000067805 */ /* 0x000fe4000001ff00 */
[----:B------:R-:W-:Y:S01]  /*2a90*/  ISETP.NE.AND P0, PT, R17, R16, PT ;  /* 0x000000101100720c */ /* 0x000fe20003f05270 */
[----:B------:R1:W2:Y:S03]  /*2aa0*/  LDC.64 R2, c[0x4][R0] ;  /* 0x0100000000027b82 */ /* 0x0002a60000000a00 */
[----:B-1----:R-:W-:Y:S01]  /*2ab0*/  P2R R0, PR, RZ, 0x1 ;  /* 0x00000001ff007803 */ /* 0x002fe20000000000 */
[----:B0-----:R-:W-:-:S02]  /*2ac0*/  IMAD.U32 R4, RZ, RZ, UR4 ;  /* 0x00000004ff047e24 */ /* 0x001fc4000f8e00ff */
[----:B------:R-:W-:-:S07]  /*2ad0*/  IMAD.U32 R5, RZ, RZ, UR5 ;  /* 0x00000005ff057e24 */ /* 0x000fce000f8e00ff */
[----:B------:R-:W-:-:S07]  /*2ae0*/  LEPC R20, `(.L_x_48) ;  /* 0x000000001014794e */ /* 0x000fce0000000000 */
[----:B--2---:R-:W-:Y:S05]  /*2af0*/  CALL.ABS.NOINC R2 ;  /* 0x0000000002007343 */ /* 0x004fea0003c00000 */
.L_x_48:
[----:B------:R-:W-:-:S13]  /*2b00*/  ISETP.NE.AND P6, PT, R17, R16, PT ;  /* 0x000000101100720c */ /* 0x000fda0003fc5270 */
[----:B------:R-:W-:Y:S05]  /*2b10*/  @P6 BRA `(.L_x_49) ;  /* 0xfffffffc00cc6947 */ /* 0x000fea000383ffff */
.L_x_41:
[----:B------:R-:W-:Y:S05]  /*2b20*/  BSYNC.RECONVERGENT B8 ;  /* 0x0000000000087941 */ /* 0x000fea0003800200 */
.L_x_1:
        /* <DEDUP_REMOVED lines=8> */
.L_x_50:
[----:B------:R-:W-:Y:S05]  /*2bb0*/  EXIT ;  /* 0x000000000000794d */ /* 0x000fea0003800000 */
.L_x_51:
[----:B------:R-:W-:-:S00]  /*2bc0*/  BRA `(.L_x_51) ;  /* 0xfffffffc00fc7947 */ /* 0x000fc0000383ffff */
[----:B------:R-:W-:-:S00]  /*2bd0*/  NOP ;  /* 0x0000000000007918 */ /* 0x000fc00000000000 */
        /* <DEDUP_REMOVED lines=10> */
.L_x_52:


//--------------------- .nv.global.init           --------------------------
	.section	.nv.global.init,"aw",@progbits
.nv.global.init:
	.type		$str$2,@object
	.size		$str$2,($str$1 - $str$2)
$str$2:
        /*0000*/ 	.byte	0x0a, 0x00
	.type		$str$1,@object
	.size		$str$1,($str - $str$1)
$str$1:
        /*0002*/ 	.byte	0x25, 0x6c, 0x66, 0x20, 0x00
	.type		$str,@object
	.size		$str,(.L_0 - $str)
$str:
        /*0007*/ 	.byte	0x44, 0x69, 0x6d, 0x20, 0x78, 0x20, 0x25, 0x64, 0x2c, 0x20, 0x44, 0x69, 0x6d, 0x20, 0x79, 0x20
        /*0017*/ 	.byte	0x25, 0x64, 0x0a, 0x00
.L_0:


//--------------------- .nv.shared.reserved.0     --------------------------
	.section	.nv.shared.reserved.0,"aw",@nobits
	.weak		__nv_reservedSMEM_offset_0_alias
	.size		__nv_reservedSMEM_offset_0_alias, 0, 64
	.other		__nv_reservedSMEM_offset_0_alias,@"STO_CUDA_RESERVED_SHARED STV_DEFAULT"
__nv_reservedSMEM_offset_0_alias:
	.zero		0
	.zero		64


//--------------------- .nv.constant0._Z10d_printMatP6matrix --------------------------
	.section	.nv.constant0._Z10d_printMatP6matrix,"a",@progbits
	.sectionflags	@""
	.align	4
.nv.constant0._Z10d_printMatP6matrix:
	.zero		904


//--------------------- SYMBOLS --------------------------

	.type		.nv.reservedSmem.offset0,@object
	.size		.nv.reservedSmem.offset0,0x4
	.type		vprintf,@function
